.version 6.5
.target sm_30
.address_size 64

.visible .entry mul24_lo_s32(
	.param .s64 input,
	.param .s64 output
)
{
	.reg .s64 	    in_addr;
    .reg .s64 	    out_addr;
    .reg .s32 	    temp;
    .reg .s32 	    temp2;
    .reg .s32       temp3;

	ld.param.s64 	in_addr, [input];
    ld.param.s64 	out_addr, [output];

    ld.s32          temp, [in_addr];
    neg.s32         temp2, temp;
	mul24.lo.s32		temp3, temp2, temp;
    st.s32          [out_addr], temp3;
	ret;
}


// ===== COMPILED SASS (sm_100) =====

	.target	sm_100

	.elftype	@"ET_EXEC"


//--------------------- .note.nv.tkinfo           --------------------------
	.section	.note.nv.tkinfo,"",@"SHT_NOTE"
	.sectionflags	@"SHF_NOTE_NV_TKINFO"
	.tkinfo
        /*0018*/ 	.word	0x00000002
        /*0030*/ 	.string	""
        /*0030*/ 	.string	"ptxas"
        /*0030*/ 	.string	"Cuda compilation tools, release 13.0, V13.0.88"
        /*0030*/ 	.string	"Build cuda_13.0.r13.0/compiler.36424714_0"
        /*0030*/ 	.string	"-arch sm_100 "



//--------------------- .note.nv.cuinfo           --------------------------
	.section	.note.nv.cuinfo,"",@"SHT_NOTE"
	.sectionflags	@"SHF_NOTE_NV_CUINFO"
        /*0018*/ 	.short	0x0002
        /*001a*/ 	.short	0x001e
        /*001c*/ 	.short	0x0082
	.zero		2


//--------------------- .nv.info                  --------------------------
	.section	.nv.info,"",@"SHT_CUDA_INFO"
	.align	4


	//----- nvinfo : EIATTR_REGCOUNT
	.align		4
        /*0000*/ 	.byte	0x04, 0x2f
        /*0002*/ 	.short	(.L_1 - .L_0)
	.align		4
.L_0:
        /*0004*/ 	.word	index@(mul24_lo_s32)
        /*0008*/ 	.word	0x0000000a


	//----- nvinfo : EIATTR_FRAME_SIZE
	.align		4
.L_1:
        /*000c*/ 	.byte	0x04, 0x11
        /*000e*/ 	.short	(.L_3 - .L_2)
	.align		4
.L_2:
        /*0010*/ 	.word	index@(mul24_lo_s32)
        /*0014*/ 	.word	0x00000000


	//----- nvinfo : EIATTR_MIN_STACK_SIZE
	.align		4
.L_3:
        /*0018*/ 	.byte	0x04, 0x12
        /*001a*/ 	.short	(.L_5 - .L_4)
	.align		4
.L_4:
        /*001c*/ 	.word	index@(mul24_lo_s32)
        /*0020*/ 	.word	0x00000000
.L_5:


//--------------------- .nv.compat                --------------------------
	.section	.nv.compat,"",@"SHT_CUDA_COMPAT_INFO"
	.align	4
        /*0000*/ 	.byte	0x02, 0x09, 0x00, 0x00, 0x02, 0x02, 0x01, 0x00, 0x02, 0x05, 0x05, 0x00, 0x03, 0x07, 0x01, 0x01
        /*0010*/ 	.byte	0x02, 0x03, 0x00, 0x00, 0x02, 0x06, 0x01, 0x00, 0x04, 0x0b, 0x08, 0x00, 0x09, 0x00, 0x00, 0x00
        /*0020*/ 	.byte	0x00, 0x00, 0x00, 0x00


//--------------------- .nv.info.mul24_lo_s32     --------------------------
	.section	.nv.info.mul24_lo_s32,"",@"SHT_CUDA_INFO"
	.sectionflags	@""
	.align	4


	//----- nvinfo : EIATTR_CUDA_API_VERSION
	.align		4
        /*0000*/ 	.byte	0x04, 0x37
        /*0002*/ 	.short	(.L_7 - .L_6)
.L_6:
        /*0004*/ 	.word	0x00000082


	//----- nvinfo : EIATTR_KPARAM_INFO
	.align		4
.L_7:
        /*0008*/ 	.byte	0x04, 0x17
        /*000a*/ 	.short	(.L_9 - .L_8)
.L_8:
        /*000c*/ 	.word	0x00000000
        /*0010*/ 	.short	0x0001
        /*0012*/ 	.short	0x0008
        /*0014*/ 	.byte	0x00, 0xf0, 0x21, 0x00


	//----- nvinfo : EIATTR_KPARAM_INFO
	.align		4
.L_9:
        /*0018*/ 	.byte	0x04, 0x17
        /*001a*/ 	.short	(.L_11 - .L_10)
.L_10:
        /*001c*/ 	.word	0x00000000
        /*0020*/ 	.short	0x0000
        /*0022*/ 	.short	0x0000
        /*0024*/ 	.byte	0x00, 0xf0, 0x21, 0x00


	//----- nvinfo : EIATTR_SPARSE_MMA_MASK
	.align		4
.L_11:
        /*0028*/ 	.byte	0x03, 0x50
        /*002a*/ 	.short	0x0000


	//----- nvinfo : EIATTR_MAXREG_COUNT
	.align		4
        /*002c*/ 	.byte	0x03, 0x1b
        /*002e*/ 	.short	0x00ff


	//----- nvinfo : EIATTR_MERCURY_ISA_VERSION
	.align		4
        /*0030*/ 	.byte	0x03, 0x5f
        /*0032*/ 	.short	0x0101


	//----- nvinfo : EIATTR_VRC_CTA_INIT_COUNT
	.align		4
        /*0034*/ 	.byte	0x02, 0x4a
	.zero		1
	.zero		1


	//----- nvinfo : EIATTR_EXIT_INSTR_OFFSETS
	.align		4
        /*0038*/ 	.byte	0x04, 0x1c
        /*003a*/ 	.short	(.L_13 - .L_12)


	//   ....[0]....
.L_12:
        /*003c*/ 	.word	0x000000a0


	//----- nvinfo : EIATTR_CBANK_PARAM_SIZE
	.align		4
.L_13:
        /*0040*/ 	.byte	0x03, 0x19
        /*0042*/ 	.short	0x0010


	//----- nvinfo : EIATTR_PARAM_CBANK
	.align		4
        /*0044*/ 	.byte	0x04, 0x0a
        /*0046*/ 	.short	(.L_15 - .L_14)
	.align		4
.L_14:
        /*0048*/ 	.word	index@(.nv.constant0.mul24_lo_s32)
        /*004c*/ 	.short	0x0380
        /*004e*/ 	.short	0x0010


	//----- nvinfo : EIATTR_SW_WAR
	.align		4
.L_15:
        /*0050*/ 	.byte	0x04, 0x36
        /*0052*/ 	.short	(.L_17 - .L_16)
.L_16:
        /*0054*/ 	.word	0x00000008
.L_17:


//--------------------- .nv.callgraph             --------------------------
	.section	.nv.callgraph,"",@"SHT_CUDA_CALLGRAPH"
	.align	4
	.sectionentsize	8
	.align		4
        /*0000*/ 	.word	0x00000000
	.align		4
        /*0004*/ 	.word	0xffffffff
	.align		4
        /*0008*/ 	.word	0x00000000
	.align		4
        /*000c*/ 	.word	0xfffffffe
	.align		4
        /*0010*/ 	.word	0x00000000
	.align		4
        /*0014*/ 	.word	0xfffffffd
	.align		4
        /*0018*/ 	.word	0x00000000
	.align		4
        /*001c*/ 	.word	0xfffffffc


//--------------------- .text.mul24_lo_s32        --------------------------
	.section	.text.mul24_lo_s32,"ax",@progbits
	.align	128
        .global         mul24_lo_s32
        .type           mul24_lo_s32,@function
        .size           mul24_lo_s32,(.L_x_1 - mul24_lo_s32)
        .other          mul24_lo_s32,@"STO_CUDA_ENTRY STV_DEFAULT"
mul24_lo_s32:
.text.mul24_lo_s32:
[----:B------:R-:W-:Y:S08]  /*0000*/  LDC R1, c[0x0][0x37c] ;  /* 0x0000df00ff017b82 */ /* 0x000ff00000000800 */
[----:B------:R-:W0:Y:S01]  /*0010*/  LDC.64 R2, c[0x0][0x380] ;  /* 0x0000e000ff027b82 */ /* 0x000e220000000a00 */
[----:B------:R-:W0:Y:S02]  /*0020*/  LDCU.64 UR4, c[0x0][0x358] ;  /* 0x00006b00ff0477ac */ /* 0x000e240008000a00 */
[----:B0-----:R-:W2:Y:S05]  /*0030*/  LD.E R2, desc[UR4][R2.64] ;  /* 0x0000000402027980 */ /* 0x001eaa000c101900 */
[----:B------:R-:W0:Y:S01]  /*0040*/  LDC.64 R4, c[0x0][0x388] ;  /* 0x0000e200ff047b82 */ /* 0x000e220000000a00 */
[----:B--2---:R-:W-:-:S02]  /*0050*/  IADD3 R7, PT, PT, -R2, RZ, RZ ;  /* 0x000000ff02077210 */ /* 0x004fc40007ffe1ff */
[----:B------:R-:W-:Y:S02]  /*0060*/  SGXT R0, R2, 0x18 ;  /* 0x000000180200781a */ /* 0x000fe40000000200 */
[----:B------:R-:W-:-:S05]  /*0070*/  SGXT R7, R7, 0x18 ;  /* 0x000000180707781a */ /* 0x000fca0000000200 */
[----:B------:R-:W-:-:S05]  /*0080*/  IMAD R7, R7, R0, RZ ;  /* 0x0000000007077224 */ /* 0x000fca00078e02ff */
[----:B0-----:R-:W-:Y:S01]  /*0090*/  ST.E desc[UR4][R4.64], R7 ;  /* 0x0000000704007985 */ /* 0x001fe2000c101904 */
[----:B------:R-:W-:Y:S05]  /*00a0*/  EXIT ;  /* 0x000000000000794d */ /* 0x000fea0003800000 */
.L_x_0:
[----:B------:R-:W-:-:S00]  /*00b0*/  BRA `(.L_x_0) ;  /* 0xfffffffc00fc7947 */ /* 0x000fc0000383ffff */
[----:B------:R-:W-:-:S00]  /*00c0*/  NOP ;  /* 0x0000000000007918 */ /* 0x000fc00000000000 */
        /* <DEDUP_REMOVED lines=11> */
.L_x_1:


//--------------------- .nv.shared.reserved.0     --------------------------
	.section	.nv.shared.reserved.0,"aw",@nobits
	.weak		__nv_reservedSMEM_offset_0_alias
	.size		__nv_reservedSMEM_offset_0_alias, 0, 64
	.other		__nv_reservedSMEM_offset_0_alias,@"STO_CUDA_RESERVED_SHARED STV_DEFAULT"
__nv_reservedSMEM_offset_0_alias:
	.zero		0
	.zero		64


//--------------------- .nv.constant0.mul24_lo_s32 --------------------------
	.section	.nv.constant0.mul24_lo_s32,"a",@progbits
	.sectionflags	@""
	.align	4
.nv.constant0.mul24_lo_s32:
	.zero		912


//--------------------- SYMBOLS --------------------------

	.type		.nv.reservedSmem.offset0,@object
	.size		.nv.reservedSmem.offset0,0x4
